//
// Generated by NVIDIA NVVM Compiler
//
// Compiler Build ID: CL-36424714
// Cuda compilation tools, release 13.0, V13.0.88
// Based on NVVM 20.0.0
//

.version 9.0
.target sm_100
.address_size 64

	// .globl	_Z22print_details_of_wrapsv
.extern .func  (.param .b32 func_retval0) vprintf
(
	.param .b64 vprintf_param_0,
	.param .b64 vprintf_param_1
)
;
.global .align 1 .b8 $str[68] = {116, 105, 100, 58, 32, 37, 100, 44, 32, 98, 105, 100, 46, 120, 32, 58, 32, 37, 100, 44, 32, 98, 105, 100, 46, 121, 32, 58, 32, 37, 100, 44, 32, 103, 105, 100, 58, 32, 37, 100, 44, 32, 119, 97, 114, 112, 95, 105, 100, 32, 58, 32, 37, 100, 44, 32, 103, 98, 105, 100, 32, 58, 32, 37, 100, 32, 10};

.visible .entry _Z22print_details_of_wrapsv()
{
	.local .align 8 .b8 	__local_depot0[24];
	.reg .b64 	%SP;
	.reg .b64 	%SPL;
	.reg .b32 	%r<11>;
	.reg .b64 	%rd<5>;

	mov.u64 	%SPL, __local_depot0;
	cvta.local.u64 	%SP, %SPL;
	add.u64 	%rd1, %SP, 0;
	add.u64 	%rd2, %SPL, 0;
	mov.u32 	%r1, %ctaid.y;
	mov.u32 	%r2, %nctaid.x;
	mov.u32 	%r3, %ntid.x;
	mov.u32 	%r4, %ctaid.x;
	mov.u32 	%r5, %tid.x;
	mad.lo.s32 	%r6, %r1, %r2, %r4;
	mad.lo.s32 	%r7, %r6, %r3, %r5;
	shr.u32 	%r8, %r5, 5;
	st.local.v2.u32 	[%rd2], {%r5, %r4};
	st.local.v2.u32 	[%rd2+8], {%r1, %r7};
	st.local.v2.u32 	[%rd2+16], {%r8, %r6};
	mov.u64 	%rd3, $str;
	cvta.global.u64 	%rd4, %rd3;
	{ // callseq 0, 0
	.param .b64 param0;
	st.param.b64 	[param0], %rd4;
	.param .b64 param1;
	st.param.b64 	[param1], %rd1;
	.param .b32 retval0;
	call.uni (retval0), 
	vprintf, 
	(
	param0, 
	param1
	);
	ld.param.b32 	%r9, [retval0];
	} // callseq 0
	ret;

}


// ===== COMPILED SASS (sm_100) =====

	.target	sm_100

	.elftype	@"ET_EXEC"


//--------------------- .note.nv.tkinfo           --------------------------
	.section	.note.nv.tkinfo,"",@"SHT_NOTE"
	.sectionflags	@"SHF_NOTE_NV_TKINFO"
	.tkinfo
        /*0018*/ 	.word	0x00000002
        /*0030*/ 	.string	""
        /*0030*/ 	.string	"ptxas"
        /*0030*/ 	.string	"Cuda compilation tools, release 13.0, V13.0.88"
        /*0030*/ 	.string	"Build cuda_13.0.r13.0/compiler.36424714_0"
        /*0030*/ 	.string	"-arch sm_100 -m 64 "



//--------------------- .note.nv.cuinfo           --------------------------
	.section	.note.nv.cuinfo,"",@"SHT_NOTE"
	.sectionflags	@"SHF_NOTE_NV_CUINFO"
        /*0018*/ 	.short	0x0002
        /*001a*/ 	.short	0x0064
        /*001c*/ 	.short	0x0082
	.zero		2


//--------------------- .nv.info                  --------------------------
	.section	.nv.info,"",@"SHT_CUDA_INFO"
	.align	4


	//----- nvinfo : EIATTR_REGCOUNT
	.align		4
        /*0000*/ 	.byte	0x04, 0x2f
        /*0002*/ 	.short	(.L_2 - .L_1)
	.align		4
.L_1:
        /*0004*/ 	.word	index@(_Z22print_details_of_wrapsv)
        /*0008*/ 	.word	0x00000018


	//----- nvinfo : EIATTR_FRAME_SIZE
	.align		4
.L_2:
        /*000c*/ 	.byte	0x04, 0x11
        /*000e*/ 	.short	(.L_4 - .L_3)
	.align		4
.L_3:
        /*0010*/ 	.word	index@(_Z22print_details_of_wrapsv)
        /*0014*/ 	.word	0x00000018


	//----- nvinfo : EIATTR_MIN_STACK_SIZE
	.align		4
.L_4:
        /*0018*/ 	.byte	0x04, 0x12
        /*001a*/ 	.short	(.L_6 - .L_5)
	.align		4
.L_5:
        /*001c*/ 	.word	index@(_Z22print_details_of_wrapsv)
        /*0020*/ 	.word	0x00000018
.L_6:


//--------------------- .nv.compat                --------------------------
	.section	.nv.compat,"",@"SHT_CUDA_COMPAT_INFO"
	.align	4
        /*0000*/ 	.byte	0x02, 0x09, 0x00, 0x00, 0x02, 0x02, 0x01, 0x00, 0x02, 0x05, 0x05, 0x00, 0x03, 0x07, 0x01, 0x01
        /*0010*/ 	.byte	0x02, 0x03, 0x00, 0x00, 0x02, 0x06, 0x01, 0x00, 0x04, 0x0b, 0x08, 0x00, 0x09, 0x00, 0x00, 0x00
        /*0020*/ 	.byte	0x00, 0x00, 0x00, 0x00


//--------------------- .nv.info._Z22print_details_of_wrapsv --------------------------
	.section	.nv.info._Z22print_details_of_wrapsv,"",@"SHT_CUDA_INFO"
	.sectionflags	@""
	.align	4


	//----- nvinfo : EIATTR_CUDA_API_VERSION
	.align		4
        /*0000*/ 	.byte	0x04, 0x37
        /*0002*/ 	.short	(.L_8 - .L_7)
.L_7:
        /*0004*/ 	.word	0x00000082


	//----- nvinfo : EIATTR_SPARSE_MMA_MASK
	.align		4
.L_8:
        /*0008*/ 	.byte	0x03, 0x50
        /*000a*/ 	.short	0x0000


	//----- nvinfo : EIATTR_MAXREG_COUNT
	.align		4
        /*000c*/ 	.byte	0x03, 0x1b
        /*000e*/ 	.short	0x00ff


	//----- nvinfo : EIATTR_EXTERNS
	.align		4
        /*0010*/ 	.byte	0x04, 0x0f
        /*0012*/ 	.short	(.L_10 - .L_9)


	//   ....[0]....
	.align		4
.L_9:
        /*0014*/ 	.word	index@(vprintf)


	//----- nvinfo : EIATTR_MERCURY_ISA_VERSION
	.align		4
.L_10:
        /*0018*/ 	.byte	0x03, 0x5f
        /*001a*/ 	.short	0x0101


	//----- nvinfo : EIATTR_VRC_CTA_INIT_COUNT
	.align		4
        /*001c*/ 	.byte	0x02, 0x4a
	.zero		1
	.zero		1


	//----- nvinfo : EIATTR_SYSCALL_OFFSETS
	.align		4
        /*0020*/ 	.byte	0x04, 0x46
        /*0022*/ 	.short	(.L_12 - .L_11)


	//   ....[0]....
.L_11:
        /*0024*/ 	.word	0x00000170


	//----- nvinfo : EIATTR_EXIT_INSTR_OFFSETS
	.align		4
.L_12:
        /*0028*/ 	.byte	0x04, 0x1c
        /*002a*/ 	.short	(.L_14 - .L_13)


	//   ....[0]....
.L_13:
        /*002c*/ 	.word	0x00000180


	//----- nvinfo : EIATTR_SW_WAR
	.align		4
.L_14:
        /*0030*/ 	.byte	0x04, 0x36
        /*0032*/ 	.short	(.L_16 - .L_15)
.L_15:
        /*0034*/ 	.word	0x00000008
.L_16:


//--------------------- .nv.callgraph             --------------------------
	.section	.nv.callgraph,"",@"SHT_CUDA_CALLGRAPH"
	.align	4
	.sectionentsize	8
	.align		4
        /*0000*/ 	.word	0x00000000
	.align		4
        /*0004*/ 	.word	0xffffffff
	.align		4
        /*0008*/ 	.word	index@(_Z22print_details_of_wrapsv)
	.align		4
        /*000c*/ 	.word	index@(vprintf)
	.align		4
        /*0010*/ 	.word	0x00000000
	.align		4
        /*0014*/ 	.word	0xfffffffe
	.align		4
        /*0018*/ 	.word	0x00000000
	.align		4
        /*001c*/ 	.word	0xfffffffd
	.align		4
        /*0020*/ 	.word	0x00000000
	.align		4
        /*0024*/ 	.word	0xfffffffc


//--------------------- .nv.constant4             --------------------------
	.section	.nv.constant4,"a",@progbits
	.align	8
	.align		8
.nv.constant4:
        /*0000*/ 	.dword	vprintf
	.align		8
        /*0008*/ 	.dword	$str


//--------------------- .text._Z22print_details_of_wrapsv --------------------------
	.section	.text._Z22print_details_of_wrapsv,"ax",@progbits
	.align	128
        .global         _Z22print_details_of_wrapsv
        .type           _Z22print_details_of_wrapsv,@function
        .size           _Z22print_details_of_wrapsv,(.L_x_2 - _Z22print_details_of_wrapsv)
        .other          _Z22print_details_of_wrapsv,@"STO_CUDA_ENTRY STV_DEFAULT"
_Z22print_details_of_wrapsv:
.text._Z22print_details_of_wrapsv:
[----:B------:R-:W0:Y:S01]  /*0000*/  LDC R1, c[0x0][0x37c] ;  /* 0x0000df00ff017b82 */ /* 0x000e220000000800 */
[----:B------:R-:W1:Y:S01]  /*0010*/  S2R R10, SR_CTAID.Y ;  /* 0x00000000000a7919 */ /* 0x000e620000002600 */
[----:B------:R-:W2:Y:S01]  /*0020*/  LDCU UR5, c[0x0][0x2fc] ;  /* 0x00005f80ff0577ac */ /* 0x000ea20008000800 */
[----:B0-----:R-:W-:Y:S01]  /*0030*/  VIADD R1, R1, 0xffffffe8 ;  /* 0xffffffe801017836 */ /* 0x001fe20000000000 */
[----:B------:R-:W-:Y:S01]  /*0040*/  MOV R0, 0x0 ;  /* 0x0000000000007802 */ /* 0x000fe20000000f00 */
[----:B------:R-:W1:Y:S01]  /*0050*/  S2R R13, SR_CTAID.X ;  /* 0x00000000000d7919 */ /* 0x000e620000002500 */
[----:B------:R-:W1:Y:S02]  /*0060*/  LDCU UR4, c[0x0][0x370] ;  /* 0x00006e00ff0477ac */ /* 0x000e640008000800 */
[----:B------:R0:W3:Y:S01]  /*0070*/  LDC.64 R8, c[0x4][R0] ;  /* 0x0100000000087b82 */ /* 0x0000e20000000a00 */
[----:B------:R-:W4:Y:S01]  /*0080*/  S2R R12, SR_TID.X ;  /* 0x00000000000c7919 */ /* 0x000f220000002100 */
[----:B------:R-:W5:Y:S01]  /*0090*/  LDCU UR6, c[0x0][0x360] ;  /* 0x00006c00ff0677ac */ /* 0x000f620008000800 */
[----:B-1----:R-:W-:Y:S01]  /*00a0*/  IMAD R3, R10, UR4, R13 ;  /* 0x000000040a037c24 */ /* 0x002fe2000f8e020d */
[----:B------:R-:W1:Y:S01]  /*00b0*/  LDCU UR4, c[0x0][0x2f8] ;  /* 0x00005f00ff0477ac */ /* 0x000e620008000800 */
[----:B----4-:R-:W-:-:S02]  /*00c0*/  SHF.R.U32.HI R2, RZ, 0x5, R12 ;  /* 0x00000005ff027819 */ /* 0x010fc4000001160c */
[----:B-----5:R-:W-:Y:S01]  /*00d0*/  IMAD R11, R3, UR6, R12 ;  /* 0x00000006030b7c24 */ /* 0x020fe2000f8e020c */
[----:B------:R0:W-:Y:S01]  /*00e0*/  STL.64 [R1], R12 ;  /* 0x0000000c01007387 */ /* 0x0001e20000100a00 */
[----:B------:R-:W4:Y:S03]  /*00f0*/  LDCU.64 UR6, c[0x4][0x8] ;  /* 0x01000100ff0677ac */ /* 0x000f260008000a00 */
[----:B------:R0:W-:Y:S04]  /*0100*/  STL.64 [R1+0x10], R2 ;  /* 0x0000100201007387 */ /* 0x0001e80000100a00 */
[----:B------:R0:W-:Y:S01]  /*0110*/  STL.64 [R1+0x8], R10 ;  /* 0x0000080a01007387 */ /* 0x0001e20000100a00 */
[----:B-1----:R-:W-:-:S05]  /*0120*/  IADD3 R6, P0, PT, R1, UR4, RZ ;  /* 0x0000000401067c10 */ /* 0x002fca000ff1e0ff */
[----:B--2---:R-:W-:Y:S01]  /*0130*/  IMAD.X R7, RZ, RZ, UR5, P0 ;  /* 0x00000005ff077e24 */ /* 0x004fe200080e06ff */
[----:B----4-:R-:W-:Y:S01]  /*0140*/  MOV R5, UR7 ;  /* 0x0000000700057c02 */ /* 0x010fe20008000f00 */
[----:B0--3--:R-:W-:-:S07]  /*0150*/  IMAD.U32 R4, RZ, RZ, UR6 ;  /* 0x00000006ff047e24 */ /* 0x009fce000f8e00ff */
[----:B------:R-:W-:-:S07]  /*0160*/  LEPC R20, `(.L_x_0) ;  /* 0x000000001014794e */ /* 0x000fce0000000000 */
[----:B------:R-:W-:Y:S05]  /*0170*/  CALL.ABS.NOINC R8 ;  /* 0x0000000008007343 */ /* 0x000fea0003c00000 */
.L_x_0:
[----:B------:R-:W-:Y:S05]  /*0180*/  EXIT ;  /* 0x000000000000794d */ /* 0x000fea0003800000 */
.L_x_1:
[----:B------:R-:W-:-:S00]  /*0190*/  BRA `(.L_x_1) ;  /* 0xfffffffc00fc7947 */ /* 0x000fc0000383ffff */
[----:B------:R-:W-:-:S00]  /*01a0*/  NOP ;  /* 0x0000000000007918 */ /* 0x000fc00000000000 */
        /* <DEDUP_REMOVED lines=13> */
.L_x_2:


//--------------------- .nv.global.init           --------------------------
	.section	.nv.global.init,"aw",@progbits
.nv.global.init:
	.type		$str,@object
	.size		$str,(.L_0 - $str)
$str:
        /*0000*/ 	.byte	0x74, 0x69, 0x64, 0x3a, 0x20, 0x25, 0x64, 0x2c, 0x20, 0x62, 0x69, 0x64, 0x2e, 0x78, 0x20, 0x3a
        /*0010*/ 	.byte	0x20, 0x25, 0x64, 0x2c, 0x20, 0x62, 0x69, 0x64, 0x2e, 0x79, 0x20, 0x3a, 0x20, 0x25, 0x64, 0x2c
        /*0020*/ 	.byte	0x20, 0x67, 0x69, 0x64, 0x3a, 0x20, 0x25, 0x64, 0x2c, 0x20, 0x77, 0x61, 0x72, 0x70, 0x5f, 0x69
        /*0030*/ 	.byte	0x64, 0x20, 0x3a, 0x20, 0x25, 0x64, 0x2c, 0x20, 0x67, 0x62, 0x69, 0x64, 0x20, 0x3a, 0x20, 0x25
        /*0040*/ 	.byte	0x64, 0x20, 0x0a, 0x00
.L_0:


//--------------------- .nv.shared.reserved.0     --------------------------
	.section	.nv.shared.reserved.0,"aw",@nobits
	.weak		__nv_reservedSMEM_offset_0_alias
	.size		__nv_reservedSMEM_offset_0_alias, 0, 64
	.other		__nv_reservedSMEM_offset_0_alias,@"STO_CUDA_RESERVED_SHARED STV_DEFAULT"
__nv_reservedSMEM_offset_0_alias:
	.zero		0
	.zero		64


//--------------------- .nv.constant0._Z22print_details_of_wrapsv --------------------------
	.section	.nv.constant0._Z22print_details_of_wrapsv,"a",@progbits
	.sectionflags	@""
	.align	4
.nv.constant0._Z22print_details_of_wrapsv:
	.zero		896


//--------------------- SYMBOLS --------------------------

	.type		.nv.reservedSmem.offset0,@object
	.size		.nv.reservedSmem.offset0,0x4
	.type		vprintf,@function
